//
// Generated by NVIDIA NVVM Compiler
//
// Compiler Build ID: CL-36424714
// Cuda compilation tools, release 13.0, V13.0.88
// Based on NVVM 20.0.0
//

.version 9.0
.target sm_100
.address_size 64

	// .globl	_Z11knapsackGPUPiiS_S_i

.visible .entry _Z11knapsackGPUPiiS_S_i(
	.param .u64 .ptr .align 1 _Z11knapsackGPUPiiS_S_i_param_0,
	.param .u32 _Z11knapsackGPUPiiS_S_i_param_1,
	.param .u64 .ptr .align 1 _Z11knapsackGPUPiiS_S_i_param_2,
	.param .u64 .ptr .align 1 _Z11knapsackGPUPiiS_S_i_param_3,
	.param .u32 _Z11knapsackGPUPiiS_S_i_param_4
)
{
	.reg .pred 	%p<7>;
	.reg .b32 	%r<24>;
	.reg .b64 	%rd<25>;

	ld.param.u64 	%rd4, [_Z11knapsackGPUPiiS_S_i_param_0];
	ld.param.u32 	%r5, [_Z11knapsackGPUPiiS_S_i_param_1];
	ld.param.u64 	%rd2, [_Z11knapsackGPUPiiS_S_i_param_2];
	ld.param.u64 	%rd3, [_Z11knapsackGPUPiiS_S_i_param_3];
	ld.param.u32 	%r6, [_Z11knapsackGPUPiiS_S_i_param_4];
	cvta.to.global.u64 	%rd1, %rd4;
	mov.u32 	%r7, %tid.x;
	mov.u32 	%r8, %ntid.x;
	mov.u32 	%r9, %ctaid.x;
	mad.lo.s32 	%r1, %r8, %r9, %r7;
	setp.eq.s32 	%p1, %r5, 0;
	@%p1 bra 	$L__BB0_7;
	add.s32 	%r2, %r6, 1;
	mad.lo.s32 	%r10, %r5, %r6, %r5;
	add.s32 	%r3, %r10, %r1;
	setp.gt.s32 	%p2, %r1, %r2;
	setp.lt.s32 	%p3, %r1, 1;
	or.pred  	%p4, %p3, %p2;
	@%p4 bra 	$L__BB0_5;
	cvta.to.global.u64 	%rd7, %rd3;
	mul.wide.s32 	%rd8, %r5, 4;
	add.s64 	%rd9, %rd7, %rd8;
	ld.global.u32 	%r4, [%rd9+-4];
	setp.lt.s32 	%p6, %r1, %r4;
	@%p6 bra 	$L__BB0_4;
	not.b32 	%r12, %r6;
	add.s32 	%r13, %r3, %r12;
	mul.wide.s32 	%rd10, %r13, 4;
	add.s64 	%rd11, %rd1, %rd10;
	ld.global.u32 	%r14, [%rd11];
	cvta.to.global.u64 	%rd12, %rd2;
	add.s64 	%rd14, %rd12, %rd8;
	ld.global.u32 	%r15, [%rd14+-4];
	sub.s32 	%r16, %r13, %r4;
	mul.wide.s32 	%rd15, %r16, 4;
	add.s64 	%rd16, %rd1, %rd15;
	ld.global.u32 	%r17, [%rd16];
	add.s32 	%r18, %r17, %r15;
	max.s32 	%r19, %r14, %r18;
	mul.wide.s32 	%rd17, %r2, 4;
	add.s64 	%rd18, %rd11, %rd17;
	st.global.u32 	[%rd18], %r19;
	bra.uni 	$L__BB0_8;
$L__BB0_4:
	not.b32 	%r20, %r6;
	add.s32 	%r21, %r3, %r20;
	mul.wide.s32 	%rd19, %r21, 4;
	add.s64 	%rd20, %rd1, %rd19;
	ld.global.u32 	%r22, [%rd20];
	mul.wide.s32 	%rd21, %r2, 4;
	add.s64 	%rd22, %rd20, %rd21;
	st.global.u32 	[%rd22], %r22;
	bra.uni 	$L__BB0_8;
$L__BB0_5:
	setp.ne.s32 	%p5, %r1, 0;
	@%p5 bra 	$L__BB0_8;
	mul.wide.s32 	%rd5, %r3, 4;
	add.s64 	%rd6, %rd1, %rd5;
	mov.b32 	%r11, 0;
	st.global.u32 	[%rd6], %r11;
	bra.uni 	$L__BB0_8;
$L__BB0_7:
	mul.wide.s32 	%rd23, %r1, 4;
	add.s64 	%rd24, %rd1, %rd23;
	mov.b32 	%r23, 0;
	st.global.u32 	[%rd24], %r23;
$L__BB0_8:
	ret;

}
	// .globl	_Z12knapsackGPU2PiS_S_ii
.visible .entry _Z12knapsackGPU2PiS_S_ii(
	.param .u64 .ptr .align 1 _Z12knapsackGPU2PiS_S_ii_param_0,
	.param .u64 .ptr .align 1 _Z12knapsackGPU2PiS_S_ii_param_1,
	.param .u64 .ptr .align 1 _Z12knapsackGPU2PiS_S_ii_param_2,
	.param .u32 _Z12knapsackGPU2PiS_S_ii_param_3,
	.param .u32 _Z12knapsackGPU2PiS_S_ii_param_4
)
{
	.reg .pred 	%p<17>;
	.reg .b32 	%r<79>;
	.reg .b64 	%rd<55>;

	ld.param.u64 	%rd9, [_Z12knapsackGPU2PiS_S_ii_param_0];
	ld.param.u64 	%rd10, [_Z12knapsackGPU2PiS_S_ii_param_1];
	ld.param.u64 	%rd11, [_Z12knapsackGPU2PiS_S_ii_param_2];
	ld.param.u32 	%r74, [_Z12knapsackGPU2PiS_S_ii_param_3];
	ld.param.u32 	%r28, [_Z12knapsackGPU2PiS_S_ii_param_4];
	cvta.to.global.u64 	%rd1, %rd10;
	cvta.to.global.u64 	%rd2, %rd9;
	cvta.to.global.u64 	%rd3, %rd11;
	mov.u32 	%r29, %tid.x;
	mov.u32 	%r30, %ntid.x;
	mov.u32 	%r31, %ctaid.x;
	mad.lo.s32 	%r1, %r30, %r31, %r29;
	setp.lt.s32 	%p2, %r28, 0;
	@%p2 bra 	$L__BB1_27;
	add.s32 	%r2, %r74, 1;
	setp.le.s32 	%p3, %r1, %r2;
	setp.gt.s32 	%p4, %r1, 0;
	and.pred  	%p1, %p4, %p3;
	not.b32 	%r3, %r74;
	mul.wide.s32 	%rd12, %r1, 4;
	add.s64 	%rd4, %rd2, %rd12;
	setp.eq.s32 	%p5, %r28, 0;
	mov.b32 	%r78, 0;
	@%p5 bra 	$L__BB1_18;
	add.s32 	%r35, %r28, 1;
	and.b32  	%r78, %r35, -2;
	neg.s32 	%r76, %r78;
	sub.s32 	%r75, %r1, %r74;
	shl.b32 	%r36, %r74, 1;
	add.s32 	%r7, %r36, 2;
	add.s32 	%r73, %r1, -1;
	mov.b32 	%r77, 0;
	mov.b32 	%r72, 1;
	mul.wide.s32 	%rd35, %r2, 4;
	not.pred 	%p7, %p1;
	mov.u64 	%rd53, %rd3;
	mov.u64 	%rd54, %rd1;
$L__BB1_3:
	setp.eq.s32 	%p6, %r77, 0;
	@%p6 bra 	$L__BB1_10;
	@%p7 bra 	$L__BB1_8;
	ld.global.u32 	%r15, [%rd53+-4];
	setp.lt.s32 	%p9, %r1, %r15;
	@%p9 bra 	$L__BB1_7;
	add.s32 	%r39, %r75, -1;
	mul.wide.s32 	%rd15, %r39, 4;
	add.s64 	%rd16, %rd2, %rd15;
	ld.global.u32 	%r40, [%rd16];
	ld.global.u32 	%r41, [%rd54+-4];
	sub.s32 	%r42, %r39, %r15;
	mul.wide.s32 	%rd17, %r42, 4;
	add.s64 	%rd18, %rd2, %rd17;
	ld.global.u32 	%r43, [%rd18];
	add.s32 	%r44, %r43, %r41;
	max.s32 	%r45, %r40, %r44;
	mul.wide.s32 	%rd19, %r2, 4;
	add.s64 	%rd20, %rd16, %rd19;
	st.global.u32 	[%rd20], %r45;
	bra.uni 	$L__BB1_11;
$L__BB1_7:
	add.s32 	%r46, %r75, -1;
	mul.wide.s32 	%rd21, %r46, 4;
	add.s64 	%rd22, %rd2, %rd21;
	ld.global.u32 	%r47, [%rd22];
	mul.wide.s32 	%rd23, %r2, 4;
	add.s64 	%rd24, %rd22, %rd23;
	st.global.u32 	[%rd24], %r47;
	bra.uni 	$L__BB1_11;
$L__BB1_8:
	setp.ne.s32 	%p8, %r1, 0;
	@%p8 bra 	$L__BB1_11;
	add.s32 	%r37, %r72, -1;
	mul.wide.s32 	%rd13, %r37, 4;
	add.s64 	%rd14, %rd4, %rd13;
	mov.b32 	%r38, 0;
	st.global.u32 	[%rd14], %r38;
	bra.uni 	$L__BB1_11;
$L__BB1_10:
	mov.b32 	%r48, 0;
	st.global.u32 	[%rd4], %r48;
$L__BB1_11:
	@%p1 bra 	$L__BB1_14;
	setp.ne.s32 	%p10, %r1, 0;
	@%p10 bra 	$L__BB1_17;
	add.s32 	%r49, %r74, 1;
	mul.wide.s32 	%rd25, %r49, 4;
	add.s64 	%rd26, %rd4, %rd25;
	mov.b32 	%r50, 0;
	st.global.u32 	[%rd26], %r50;
	bra.uni 	$L__BB1_17;
$L__BB1_14:
	ld.global.u32 	%r16, [%rd53];
	setp.lt.s32 	%p11, %r1, %r16;
	@%p11 bra 	$L__BB1_16;
	add.s32 	%r51, %r73, 1;
	mul.wide.s32 	%rd27, %r51, 4;
	add.s64 	%rd28, %rd2, %rd27;
	ld.global.u32 	%r52, [%rd28];
	ld.global.u32 	%r53, [%rd54];
	sub.s32 	%r54, %r51, %r16;
	mul.wide.s32 	%rd29, %r54, 4;
	add.s64 	%rd30, %rd2, %rd29;
	ld.global.u32 	%r55, [%rd30];
	add.s32 	%r56, %r55, %r53;
	max.s32 	%r57, %r52, %r56;
	add.s64 	%rd32, %rd28, %rd35;
	st.global.u32 	[%rd32], %r57;
	bra.uni 	$L__BB1_17;
$L__BB1_16:
	add.s32 	%r58, %r73, 1;
	mul.wide.s32 	%rd33, %r58, 4;
	add.s64 	%rd34, %rd2, %rd33;
	ld.global.u32 	%r59, [%rd34];
	add.s64 	%rd36, %rd34, %rd35;
	st.global.u32 	[%rd36], %r59;
$L__BB1_17:
	add.s32 	%r77, %r77, 2;
	add.s32 	%r76, %r76, 2;
	add.s32 	%r75, %r75, %r7;
	add.s64 	%rd54, %rd54, 8;
	add.s64 	%rd53, %rd53, 8;
	add.s32 	%r74, %r74, %r7;
	add.s32 	%r73, %r73, %r7;
	add.s32 	%r72, %r72, %r7;
	setp.ne.s32 	%p12, %r76, 0;
	@%p12 bra 	$L__BB1_3;
$L__BB1_18:
	and.b32  	%r60, %r28, 1;
	setp.eq.b32 	%p13, %r60, 1;
	@%p13 bra 	$L__BB1_27;
	setp.eq.s32 	%p14, %r78, 0;
	@%p14 bra 	$L__BB1_26;
	mul.lo.s32 	%r24, %r78, %r2;
	add.s32 	%r25, %r24, %r1;
	@%p1 bra 	$L__BB1_23;
	setp.ne.s32 	%p15, %r1, 0;
	@%p15 bra 	$L__BB1_27;
	mul.wide.s32 	%rd37, %r24, 4;
	add.s64 	%rd38, %rd4, %rd37;
	mov.b32 	%r61, 0;
	st.global.u32 	[%rd38], %r61;
	bra.uni 	$L__BB1_27;
$L__BB1_23:
	mul.wide.s32 	%rd39, %r78, 4;
	add.s64 	%rd40, %rd3, %rd39;
	ld.global.u32 	%r26, [%rd40+-4];
	setp.lt.s32 	%p16, %r1, %r26;
	@%p16 bra 	$L__BB1_25;
	add.s32 	%r62, %r25, %r3;
	mul.wide.s32 	%rd41, %r62, 4;
	add.s64 	%rd42, %rd2, %rd41;
	ld.global.u32 	%r63, [%rd42];
	add.s64 	%rd44, %rd1, %rd39;
	ld.global.u32 	%r64, [%rd44+-4];
	sub.s32 	%r65, %r62, %r26;
	mul.wide.s32 	%rd45, %r65, 4;
	add.s64 	%rd46, %rd2, %rd45;
	ld.global.u32 	%r66, [%rd46];
	add.s32 	%r67, %r66, %r64;
	max.s32 	%r68, %r63, %r67;
	mul.wide.s32 	%rd47, %r2, 4;
	add.s64 	%rd48, %rd42, %rd47;
	st.global.u32 	[%rd48], %r68;
	bra.uni 	$L__BB1_27;
$L__BB1_25:
	add.s32 	%r69, %r25, %r3;
	mul.wide.s32 	%rd49, %r69, 4;
	add.s64 	%rd50, %rd2, %rd49;
	ld.global.u32 	%r70, [%rd50];
	mul.wide.s32 	%rd51, %r2, 4;
	add.s64 	%rd52, %rd50, %rd51;
	st.global.u32 	[%rd52], %r70;
	bra.uni 	$L__BB1_27;
$L__BB1_26:
	mov.b32 	%r71, 0;
	st.global.u32 	[%rd4], %r71;
$L__BB1_27:
	ret;

}


// ===== COMPILED SASS (sm_100) =====

	.target	sm_100

	.elftype	@"ET_EXEC"


//--------------------- .note.nv.tkinfo           --------------------------
	.section	.note.nv.tkinfo,"",@"SHT_NOTE"
	.sectionflags	@"SHF_NOTE_NV_TKINFO"
	.tkinfo
        /*0018*/ 	.word	0x00000002
        /*0030*/ 	.string	""
        /*0030*/ 	.string	"ptxas"
        /*0030*/ 	.string	"Cuda compilation tools, release 13.0, V13.0.88"
        /*0030*/ 	.string	"Build cuda_13.0.r13.0/compiler.36424714_0"
        /*0030*/ 	.string	"-arch sm_100 -m 64 "



//--------------------- .note.nv.cuinfo           --------------------------
	.section	.note.nv.cuinfo,"",@"SHT_NOTE"
	.sectionflags	@"SHF_NOTE_NV_CUINFO"
        /*0018*/ 	.short	0x0002
        /*001a*/ 	.short	0x0064
        /*001c*/ 	.short	0x0082
	.zero		2


//--------------------- .nv.info                  --------------------------
	.section	.nv.info,"",@"SHT_CUDA_INFO"
	.align	4


	//----- nvinfo : EIATTR_REGCOUNT
	.align		4
        /*0000*/ 	.byte	0x04, 0x2f
        /*0002*/ 	.short	(.L_1 - .L_0)
	.align		4
.L_0:
        /*0004*/ 	.word	index@(_Z11knapsackGPUPiiS_S_i)
        /*0008*/ 	.word	0x0000000e


	//----- nvinfo : EIATTR_FRAME_SIZE
	.align		4
.L_1:
        /*000c*/ 	.byte	0x04, 0x11
        /*000e*/ 	.short	(.L_3 - .L_2)
	.align		4
.L_2:
        /*0010*/ 	.word	index@(_Z11knapsackGPUPiiS_S_i)
        /*0014*/ 	.word	0x00000000


	//----- nvinfo : EIATTR_REGCOUNT
	.align		4
.L_3:
        /*0018*/ 	.byte	0x04, 0x2f
        /*001a*/ 	.short	(.L_5 - .L_4)
	.align		4
.L_4:
        /*001c*/ 	.word	index@(_Z12knapsackGPU2PiS_S_ii)
        /*0020*/ 	.word	0x0000001d


	//----- nvinfo : EIATTR_FRAME_SIZE
	.align		4
.L_5:
        /*0024*/ 	.byte	0x04, 0x11
        /*0026*/ 	.short	(.L_7 - .L_6)
	.align		4
.L_6:
        /*0028*/ 	.word	index@(_Z12knapsackGPU2PiS_S_ii)
        /*002c*/ 	.word	0x00000000


	//----- nvinfo : EIATTR_MIN_STACK_SIZE
	.align		4
.L_7:
        /*0030*/ 	.byte	0x04, 0x12
        /*0032*/ 	.short	(.L_9 - .L_8)
	.align		4
.L_8:
        /*0034*/ 	.word	index@(_Z12knapsackGPU2PiS_S_ii)
        /*0038*/ 	.word	0x00000000


	//----- nvinfo : EIATTR_MIN_STACK_SIZE
	.align		4
.L_9:
        /*003c*/ 	.byte	0x04, 0x12
        /*003e*/ 	.short	(.L_11 - .L_10)
	.align		4
.L_10:
        /*0040*/ 	.word	index@(_Z11knapsackGPUPiiS_S_i)
        /*0044*/ 	.word	0x00000000
.L_11:


//--------------------- .nv.compat                --------------------------
	.section	.nv.compat,"",@"SHT_CUDA_COMPAT_INFO"
	.align	4
        /*0000*/ 	.byte	0x02, 0x09, 0x00, 0x00, 0x02, 0x02, 0x01, 0x00, 0x02, 0x05, 0x05, 0x00, 0x03, 0x07, 0x01, 0x01
        /*0010*/ 	.byte	0x02, 0x03, 0x00, 0x00, 0x02, 0x06, 0x01, 0x00, 0x04, 0x0b, 0x08, 0x00, 0x09, 0x00, 0x00, 0x00
        /*0020*/ 	.byte	0x00, 0x00, 0x00, 0x00


//--------------------- .nv.info._Z12knapsackGPU2PiS_S_ii --------------------------
	.section	.nv.info._Z12knapsackGPU2PiS_S_ii,"",@"SHT_CUDA_INFO"
	.sectionflags	@""
	.align	4


	//----- nvinfo : EIATTR_CUDA_API_VERSION
	.align		4
        /*0000*/ 	.byte	0x04, 0x37
        /*0002*/ 	.short	(.L_13 - .L_12)
.L_12:
        /*0004*/ 	.word	0x00000082


	//----- nvinfo : EIATTR_KPARAM_INFO
	.align		4
.L_13:
        /*0008*/ 	.byte	0x04, 0x17
        /*000a*/ 	.short	(.L_15 - .L_14)
.L_14:
        /*000c*/ 	.word	0x00000000
        /*0010*/ 	.short	0x0004
        /*0012*/ 	.short	0x001c
        /*0014*/ 	.byte	0x00, 0xf0, 0x11, 0x00


	//----- nvinfo : EIATTR_KPARAM_INFO
	.align		4
.L_15:
        /*0018*/ 	.byte	0x04, 0x17
        /*001a*/ 	.short	(.L_17 - .L_16)
.L_16:
        /*001c*/ 	.word	0x00000000
        /*0020*/ 	.short	0x0003
        /*0022*/ 	.short	0x0018
        /*0024*/ 	.byte	0x00, 0xf0, 0x11, 0x00


	//----- nvinfo : EIATTR_KPARAM_INFO
	.align		4
.L_17:
        /*0028*/ 	.byte	0x04, 0x17
        /*002a*/ 	.short	(.L_19 - .L_18)
.L_18:
        /*002c*/ 	.word	0x00000000
        /*0030*/ 	.short	0x0002
        /*0032*/ 	.short	0x0010
        /*0034*/ 	.byte	0x00, 0xf5, 0x21, 0x00


	//----- nvinfo : EIATTR_KPARAM_INFO
	.align		4
.L_19:
        /*0038*/ 	.byte	0x04, 0x17
        /*003a*/ 	.short	(.L_21 - .L_20)
.L_20:
        /*003c*/ 	.word	0x00000000
        /*0040*/ 	.short	0x0001
        /*0042*/ 	.short	0x0008
        /*0044*/ 	.byte	0x00, 0xf5, 0x21, 0x00


	//----- nvinfo : EIATTR_KPARAM_INFO
	.align		4
.L_21:
        /*0048*/ 	.byte	0x04, 0x17
        /*004a*/ 	.short	(.L_23 - .L_22)
.L_22:
        /*004c*/ 	.word	0x00000000
        /*0050*/ 	.short	0x0000
        /*0052*/ 	.short	0x0000
        /*0054*/ 	.byte	0x00, 0xf5, 0x21, 0x00


	//----- nvinfo : EIATTR_SPARSE_MMA_MASK
	.align		4
.L_23:
        /*0058*/ 	.byte	0x03, 0x50
        /*005a*/ 	.short	0x0000


	//----- nvinfo : EIATTR_MAXREG_COUNT
	.align		4
        /*005c*/ 	.byte	0x03, 0x1b
        /*005e*/ 	.short	0x00ff


	//----- nvinfo : EIATTR_MERCURY_ISA_VERSION
	.align		4
        /*0060*/ 	.byte	0x03, 0x5f
        /*0062*/ 	.short	0x0101


	//----- nvinfo : EIATTR_VRC_CTA_INIT_COUNT
	.align		4
        /*0064*/ 	.byte	0x02, 0x4a
	.zero		1
	.zero		1


	//----- nvinfo : EIATTR_EXIT_INSTR_OFFSETS
	.align		4
        /*0068*/ 	.byte	0x04, 0x1c
        /*006a*/ 	.short	(.L_25 - .L_24)


	//   ....[0]....
.L_24:
        /*006c*/ 	.word	0x00000050


	//   ....[1]....
        /*0070*/ 	.word	0x00000650


	//   ....[2]....
        /*0074*/ 	.word	0x000006b0


	//   ....[3]....
        /*0078*/ 	.word	0x000006e0


	//   ....[4]....
        /*007c*/ 	.word	0x00000840


	//   ....[5]....
        /*0080*/ 	.word	0x000008b0


	//   ....[6]....
        /*0084*/ 	.word	0x000008d0


	//----- nvinfo : EIATTR_CRS_STACK_SIZE
	.align		4
.L_25:
        /*0088*/ 	.byte	0x04, 0x1e
        /*008a*/ 	.short	(.L_27 - .L_26)
.L_26:
        /*008c*/ 	.word	0x00000000


	//----- nvinfo : EIATTR_CBANK_PARAM_SIZE
	.align		4
.L_27:
        /*0090*/ 	.byte	0x03, 0x19
        /*0092*/ 	.short	0x0020


	//----- nvinfo : EIATTR_PARAM_CBANK
	.align		4
        /*0094*/ 	.byte	0x04, 0x0a
        /*0096*/ 	.short	(.L_29 - .L_28)
	.align		4
.L_28:
        /*0098*/ 	.word	index@(.nv.constant0._Z12knapsackGPU2PiS_S_ii)
        /*009c*/ 	.short	0x0380
        /*009e*/ 	.short	0x0020


	//----- nvinfo : EIATTR_SW_WAR
	.align		4
.L_29:
        /*00a0*/ 	.byte	0x04, 0x36
        /*00a2*/ 	.short	(.L_31 - .L_30)
.L_30:
        /*00a4*/ 	.word	0x00000008
.L_31:


//--------------------- .nv.info._Z11knapsackGPUPiiS_S_i --------------------------
	.section	.nv.info._Z11knapsackGPUPiiS_S_i,"",@"SHT_CUDA_INFO"
	.sectionflags	@""
	.align	4


	//----- nvinfo : EIATTR_CUDA_API_VERSION
	.align		4
        /*0000*/ 	.byte	0x04, 0x37
        /*0002*/ 	.short	(.L_33 - .L_32)
.L_32:
        /*0004*/ 	.word	0x00000082


	//----- nvinfo : EIATTR_KPARAM_INFO
	.align		4
.L_33:
        /*0008*/ 	.byte	0x04, 0x17
        /*000a*/ 	.short	(.L_35 - .L_34)
.L_34:
        /*000c*/ 	.word	0x00000000
        /*0010*/ 	.short	0x0004
        /*0012*/ 	.short	0x0020
        /*0014*/ 	.byte	0x00, 0xf0, 0x11, 0x00


	//----- nvinfo : EIATTR_KPARAM_INFO
	.align		4
.L_35:
        /*0018*/ 	.byte	0x04, 0x17
        /*001a*/ 	.short	(.L_37 - .L_36)
.L_36:
        /*001c*/ 	.word	0x00000000
        /*0020*/ 	.short	0x0003
        /*0022*/ 	.short	0x0018
        /*0024*/ 	.byte	0x00, 0xf5, 0x21, 0x00


	//----- nvinfo : EIATTR_KPARAM_INFO
	.align		4
.L_37:
        /*0028*/ 	.byte	0x04, 0x17
        /*002a*/ 	.short	(.L_39 - .L_38)
.L_38:
        /*002c*/ 	.word	0x00000000
        /*0030*/ 	.short	0x0002
        /*0032*/ 	.short	0x0010
        /*0034*/ 	.byte	0x00, 0xf5, 0x21, 0x00


	//----- nvinfo : EIATTR_KPARAM_INFO
	.align		4
.L_39:
        /*0038*/ 	.byte	0x04, 0x17
        /*003a*/ 	.short	(.L_41 - .L_40)
.L_40:
        /*003c*/ 	.word	0x00000000
        /*0040*/ 	.short	0x0001
        /*0042*/ 	.short	0x0008
        /*0044*/ 	.byte	0x00, 0xf0, 0x11, 0x00


	//----- nvinfo : EIATTR_KPARAM_INFO
	.align		4
.L_41:
        /*0048*/ 	.byte	0x04, 0x17
        /*004a*/ 	.short	(.L_43 - .L_42)
.L_42:
        /*004c*/ 	.word	0x00000000
        /*0050*/ 	.short	0x0000
        /*0052*/ 	.short	0x0000
        /*0054*/ 	.byte	0x00, 0xf5, 0x21, 0x00


	//----- nvinfo : EIATTR_SPARSE_MMA_MASK
	.align		4
.L_43:
        /*0058*/ 	.byte	0x03, 0x50
        /*005a*/ 	.short	0x0000


	//----- nvinfo : EIATTR_MAXREG_COUNT
	.align		4
        /*005c*/ 	.byte	0x03, 0x1b
        /*005e*/ 	.short	0x00ff


	//----- nvinfo : EIATTR_MERCURY_ISA_VERSION
	.align		4
        /*0060*/ 	.byte	0x03, 0x5f
        /*0062*/ 	.short	0x0101


	//----- nvinfo : EIATTR_VRC_CTA_INIT_COUNT
	.align		4
        /*0064*/ 	.byte	0x02, 0x4a
	.zero		1
	.zero		1


	//----- nvinfo : EIATTR_EXIT_INSTR_OFFSETS
	.align		4
        /*0068*/ 	.byte	0x04, 0x1c
        /*006a*/ 	.short	(.L_45 - .L_44)


	//   ....[0]....
.L_44:
        /*006c*/ 	.word	0x00000230


	//   ....[1]....
        /*0070*/ 	.word	0x000002b0


	//   ....[2]....
        /*0074*/ 	.word	0x000002d0


	//   ....[3]....
        /*0078*/ 	.word	0x00000310


	//   ....[4]....
        /*007c*/ 	.word	0x00000350


	//----- nvinfo : EIATTR_CRS_STACK_SIZE
	.align		4
.L_45:
        /*0080*/ 	.byte	0x04, 0x1e
        /*0082*/ 	.short	(.L_47 - .L_46)
.L_46:
        /*0084*/ 	.word	0x00000000


	//----- nvinfo : EIATTR_CBANK_PARAM_SIZE
	.align		4
.L_47:
        /*0088*/ 	.byte	0x03, 0x19
        /*008a*/ 	.short	0x0024


	//----- nvinfo : EIATTR_PARAM_CBANK
	.align		4
        /*008c*/ 	.byte	0x04, 0x0a
        /*008e*/ 	.short	(.L_49 - .L_48)
	.align		4
.L_48:
        /*0090*/ 	.word	index@(.nv.constant0._Z11knapsackGPUPiiS_S_i)
        /*0094*/ 	.short	0x0380
        /*0096*/ 	.short	0x0024


	//----- nvinfo : EIATTR_SW_WAR
	.align		4
.L_49:
        /*0098*/ 	.byte	0x04, 0x36
        /*009a*/ 	.short	(.L_51 - .L_50)
.L_50:
        /*009c*/ 	.word	0x00000008
.L_51:


//--------------------- .nv.callgraph             --------------------------
	.section	.nv.callgraph,"",@"SHT_CUDA_CALLGRAPH"
	.align	4
	.sectionentsize	8
	.align		4
        /*0000*/ 	.word	0x00000000
	.align		4
        /*0004*/ 	.word	0xffffffff
	.align		4
        /*0008*/ 	.word	0x00000000
	.align		4
        /*000c*/ 	.word	0xfffffffe
	.align		4
        /*0010*/ 	.word	0x00000000
	.align		4
        /*0014*/ 	.word	0xfffffffd
	.align		4
        /*0018*/ 	.word	0x00000000
	.align		4
        /*001c*/ 	.word	0xfffffffc


//--------------------- .text._Z12knapsackGPU2PiS_S_ii --------------------------
	.section	.text._Z12knapsackGPU2PiS_S_ii,"ax",@progbits
	.align	128
        .global         _Z12knapsackGPU2PiS_S_ii
        .type           _Z12knapsackGPU2PiS_S_ii,@function
        .size           _Z12knapsackGPU2PiS_S_ii,(.L_x_17 - _Z12knapsackGPU2PiS_S_ii)
        .other          _Z12knapsackGPU2PiS_S_ii,@"STO_CUDA_ENTRY STV_DEFAULT"
_Z12knapsackGPU2PiS_S_ii:
.text._Z12knapsackGPU2PiS_S_ii:
[----:B------:R-:W-:Y:S01]  /*0000*/  LDC R1, c[0x0][0x37c] ;  /* 0x0000df00ff017b82 */ /* 0x000fe20000000800 */
[----:B------:R-:W0:Y:S01]  /*0010*/  LDCU UR4, c[0x0][0x39c] ;  /* 0x00007380ff0477ac */ /* 0x000e220008000800 */
[----:B------:R-:W1:Y:S01]  /*0020*/  S2R R0, SR_TID.X ;  /* 0x0000000000007919 */ /* 0x000e620000002100 */
[----:B------:R-:W2:Y:S01]  /*0030*/  S2R R5, SR_CTAID.X ;  /* 0x0000000000057919 */ /* 0x000ea20000002500 */
[----:B0-----:R-:W-:-:S13]  /*0040*/  ISETP.LE.AND P0, PT, RZ, UR4, PT ;  /* 0x00000004ff007c0c */ /* 0x001fda000bf03270 */
[----:B------:R-:W-:Y:S05]  /*0050*/  @!P0 EXIT ;  /* 0x000000000000894d */ /* 0x000fea0003800000 */
[----:B------:R-:W0:Y:S01]  /*0060*/  LDC R15, c[0x0][0x398] ;  /* 0x0000e600ff0f7b82 */ /* 0x000e220000000800 */
[----:B------:R-:W1:Y:S01]  /*0070*/  LDCU UR5, c[0x0][0x360] ;  /* 0x00006c00ff0577ac */ /* 0x000e620008000800 */
[----:B------:R-:W-:Y:S01]  /*0080*/  HFMA2 R12, -RZ, RZ, 0, 0 ;  /* 0x00000000ff0c7431 */ /* 0x000fe200000001ff */
[----:B------:R-:W-:Y:S01]  /*0090*/  UISETP.NE.AND UP0, UPT, UR4, URZ, UPT ;  /* 0x000000ff0400728c */ /* 0x000fe2000bf05270 */
[----:B------:R-:W3:Y:S04]  /*00a0*/  LDCU.64 UR6, c[0x0][0x358] ;  /* 0x00006b00ff0677ac */ /* 0x000ee80008000a00 */
[----:B------:R-:W4:Y:S01]  /*00b0*/  LDC.64 R2, c[0x0][0x380] ;  /* 0x0000e000ff027b82 */ /* 0x000f220000000a00 */
[----:B-12---:R-:W-:Y:S01]  /*00c0*/  IMAD R0, R5, UR5, R0 ;  /* 0x0000000505007c24 */ /* 0x006fe2000f8e0200 */
[----:B0-----:R-:W-:-:S04]  /*00d0*/  IADD3 R13, PT, PT, R15, 0x1, RZ ;  /* 0x000000010f0d7810 */ /* 0x001fc80007ffe0ff */
[----:B------:R-:W-:-:S04]  /*00e0*/  ISETP.GT.AND P0, PT, R0, R13, PT ;  /* 0x0000000d0000720c */ /* 0x000fc80003f04270 */
[C---:B------:R-:W-:Y:S01]  /*00f0*/  ISETP.GT.AND P0, PT, R0.reuse, RZ, !P0 ;  /* 0x000000ff0000720c */ /* 0x040fe20004704270 */
[----:B----4-:R-:W-:Y:S01]  /*0100*/  IMAD.WIDE R2, R0, 0x4, R2 ;  /* 0x0000000400027825 */ /* 0x010fe200078e0202 */
[----:B---3--:R-:W-:Y:S11]  /*0110*/  BRA.U !UP0, `(.L_x_0) ;  /* 0x0000000508407547 */ /* 0x008ff6000b800000 */
[----:B------:R-:W0:Y:S01]  /*0120*/  LDC R7, c[0x0][0x394] ;  /* 0x0000e500ff077b82 */ /* 0x000e220000000800 */
[----:B------:R-:W1:Y:S01]  /*0130*/  LDCU UR8, c[0x0][0x398] ;  /* 0x00007300ff0877ac */ /* 0x000e620008000800 */
[C---:B------:R-:W-:Y:S01]  /*0140*/  IMAD.IADD R14, R0.reuse, 0x1, -R15 ;  /* 0x00000001000e7824 */ /* 0x040fe200078e0a0f */
[----:B------:R-:W-:Y:S01]  /*0150*/  LEA R15, R15, 0x2, 0x1 ;  /* 0x000000020f0f7811 */ /* 0x000fe200078e08ff */
[----:B------:R-:W-:Y:S01]  /*0160*/  IMAD.MOV.U32 R18, RZ, RZ, 0x1 ;  /* 0x00000001ff127424 */ /* 0x000fe200078e00ff */
[----:B------:R-:W2:Y:S01]  /*0170*/  LDCU UR9, c[0x0][0x390] ;  /* 0x00007200ff0977ac */ /* 0x000ea20008000800 */
[----:B------:R-:W-:Y:S02]  /*0180*/  IADD3 R16, PT, PT, R0, -0x1, RZ ;  /* 0xffffffff00107810 */ /* 0x000fe40007ffe0ff */
[----:B------:R-:W3:Y:S01]  /*0190*/  LDC R9, c[0x0][0x38c] ;  /* 0x0000e300ff097b82 */ /* 0x000ee20000000800 */
[----:B------:R-:W4:Y:S01]  /*01a0*/  LDCU UR10, c[0x0][0x388] ;  /* 0x00007100ff0a77ac */ /* 0x000f220008000800 */
[----:B------:R-:W-:-:S06]  /*01b0*/  UIADD3 UR4, UPT, UPT, UR4, 0x1, URZ ;  /* 0x0000000104047890 */ /* 0x000fcc000fffe0ff */
[----:B------:R-:W0:Y:S01]  /*01c0*/  LDC.64 R4, c[0x0][0x380] ;  /* 0x0000e000ff047b82 */ /* 0x000e220000000a00 */
[----:B------:R-:W-:Y:S01]  /*01d0*/  ULOP3.LUT UR4, UR4, 0xfffffffe, URZ, 0xc0, !UPT ;  /* 0xfffffffe04047892 */ /* 0x000fe2000f8ec0ff */
[----:B-1----:R-:W-:-:S03]  /*01e0*/  MOV R20, UR8 ;  /* 0x0000000800147c02 */ /* 0x002fc60008000f00 */
[----:B------:R-:W-:Y:S01]  /*01f0*/  UIADD3 UR5, UPT, UPT, -UR4, URZ, URZ ;  /* 0x000000ff04057290 */ /* 0x000fe2000fffe1ff */
[----:B--2---:R-:W-:Y:S02]  /*0200*/  IMAD.U32 R6, RZ, RZ, UR9 ;  /* 0x00000009ff067e24 */ /* 0x004fe4000f8e00ff */
[----:B------:R-:W-:Y:S01]  /*0210*/  IMAD.U32 R12, RZ, RZ, UR4 ;  /* 0x00000004ff0c7e24 */ /* 0x000fe2000f8e00ff */
[----:B------:R-:W-:Y:S01]  /*0220*/  UMOV UR4, URZ ;  /* 0x000000ff00047c82 */ /* 0x000fe20008000000 */
[----:B----4-:R-:W-:-:S07]  /*0230*/  MOV R8, UR10 ;  /* 0x0000000a00087c02 */ /* 0x010fce0008000f00 */
.L_x_8:
[----:B------:R-:W-:Y:S01]  /*0240*/  UISETP.NE.AND UP0, UPT, UR4, URZ, UPT ;  /* 0x000000ff0400728c */ /* 0x000fe2000bf05270 */
[----:B------:R-:W-:Y:S08]  /*0250*/  BSSY.RECONVERGENT B0, `(.L_x_1) ;  /* 0x0000019000007945 */ /* 0x000ff00003800200 */
[----:B-12-4-:R-:W-:Y:S05]  /*0260*/  BRA.U !UP0, `(.L_x_2) ;  /* 0x0000000108587547 */ /* 0x016fea000b800000 */
[----:B------:R-:W-:Y:S05]  /*0270*/  @!P0 BRA `(.L_x_3) ;  /* 0x00000000003c8947 */ /* 0x000fea0003800000 */
[----:B0-----:R-:W2:Y:S01]  /*0280*/  LDG.E R23, desc[UR6][R6.64+-0x4] ;  /* 0xfffffc0606177981 */ /* 0x001ea2000c1e1900 */
[----:B------:R-:W-:Y:S02]  /*0290*/  IADD3 R11, PT, PT, R14, -0x1, RZ ;  /* 0xffffffff0e0b7810 */ /* 0x000fe40007ffe0ff */
[----:B--2---:R-:W-:-:S13]  /*02a0*/  ISETP.GE.AND P1, PT, R0, R23, PT ;  /* 0x000000170000720c */ /* 0x004fda0003f26270 */
[C---:B------:R-:W-:Y:S01]  /*02b0*/  @P1 IMAD.IADD R23, R11.reuse, 0x1, -R23 ;  /* 0x000000010b171824 */ /* 0x040fe200078e0a17 */
[----:B---3--:R-:W2:Y:S01]  /*02c0*/  @P1 LDG.E R26, desc[UR6][R8.64+-0x4] ;  /* 0xfffffc06081a1981 */ /* 0x008ea2000c1e1900 */
[----:B------:R-:W-:-:S04]  /*02d0*/  IMAD.WIDE R10, R11, 0x4, R4 ;  /* 0x000000040b0a7825 */ /* 0x000fc800078e0204 */
[----:B------:R-:W-:Y:S01]  /*02e0*/  @P1 IMAD.WIDE R22, R23, 0x4, R4 ;  /* 0x0000000417161825 */ /* 0x000fe200078e0204 */
[----:B------:R-:W2:Y:S05]  /*02f0*/  @P1 LDG.E R17, desc[UR6][R10.64] ;  /* 0x000000060a111981 */ /* 0x000eaa000c1e1900 */
[----:B------:R-:W2:Y:S01]  /*0300*/  @P1 LDG.E R22, desc[UR6][R22.64] ;  /* 0x0000000616161981 */ /* 0x000ea2000c1e1900 */
[----:B------:R-:W-:Y:S01]  /*0310*/  IMAD.WIDE R24, R13, 0x4, R10 ;  /* 0x000000040d187825 */ /* 0x000fe200078e020a */
[----:B--2---:R-:W-:-:S05]  /*0320*/  @P1 VIADDMNMX R17, R22, R26, R17, !PT ;  /* 0x0000001a16111246 */ /* 0x004fca0007800111 */
[----:B------:R4:W-:Y:S04]  /*0330*/  @P1 STG.E desc[UR6][R24.64], R17 ;  /* 0x0000001118001986 */ /* 0x0009e8000c101906 */
[----:B------:R-:W2:Y:S04]  /*0340*/  @!P1 LDG.E R19, desc[UR6][R10.64] ;  /* 0x000000060a139981 */ /* 0x000ea8000c1e1900 */
[----:B--2---:R4:W-:Y:S01]  /*0350*/  @!P1 STG.E desc[UR6][R24.64], R19 ;  /* 0x0000001318009986 */ /* 0x0049e2000c101906 */
[----:B------:R-:W-:Y:S05]  /*0360*/  BRA `(.L_x_4) ;  /* 0x00000000001c7947 */ /* 0x000fea0003800000 */
.L_x_3:
[----:B------:R-:W-:-:S13]  /*0370*/  ISETP.NE.AND P1, PT, R0, RZ, PT ;  /* 0x000000ff0000720c */ /* 0x000fda0003f25270 */
[----:B------:R-:W-:Y:S05]  /*0380*/  @P1 BRA `(.L_x_4) ;  /* 0x0000000000141947 */ /* 0x000fea0003800000 */
[----:B------:R-:W-:-:S05]  /*0390*/  IADD3 R11, PT, PT, R18, -0x1, RZ ;  /* 0xffffffff120b7810 */ /* 0x000fca0007ffe0ff */
[----:B------:R-:W-:-:S05]  /*03a0*/  IMAD.WIDE R10, R11, 0x4, R2 ;  /* 0x000000040b0a7825 */ /* 0x000fca00078e0202 */
[----:B------:R2:W-:Y:S01]  /*03b0*/  STG.E desc[UR6][R10.64], RZ ;  /* 0x000000ff0a007986 */ /* 0x0005e2000c101906 */
[----:B------:R-:W-:Y:S05]  /*03c0*/  BRA `(.L_x_4) ;  /* 0x0000000000047947 */ /* 0x000fea0003800000 */
.L_x_2:
[----:B------:R1:W-:Y:S02]  /*03d0*/  STG.E desc[UR6][R2.64], RZ ;  /* 0x000000ff02007986 */ /* 0x0003e4000c101906 */
.L_x_4:
[----:B------:R-:W-:Y:S05]  /*03e0*/  BSYNC.RECONVERGENT B0 ;  /* 0x0000000000007941 */ /* 0x000fea0003800200 */
.L_x_1:
[----:B------:R-:W-:Y:S04]  /*03f0*/  BSSY.RECONVERGENT B0, `(.L_x_5) ;  /* 0x0000016000007945 */ /* 0x000fe80003800200 */
[----:B------:R-:W-:Y:S05]  /*0400*/  @P0 BRA `(.L_x_6) ;  /* 0x0000000000180947 */ /* 0x000fea0003800000 */
[----:B------:R-:W-:-:S13]  /*0410*/  ISETP.NE.AND P1, PT, R0, RZ, PT ;  /* 0x000000ff0000720c */ /* 0x000fda0003f25270 */
[----:B------:R-:W-:Y:S05]  /*0420*/  @P1 BRA `(.L_x_7) ;  /* 0x0000000000481947 */ /* 0x000fea0003800000 */
[----:B--2---:R-:W-:-:S04]  /*0430*/  VIADD R11, R20, 0x1 ;  /* 0x00000001140b7836 */ /* 0x004fc80000000000 */
[----:B------:R-:W-:-:S05]  /*0440*/  IMAD.WIDE R10, R11, 0x4, R2 ;  /* 0x000000040b0a7825 */ /* 0x000fca00078e0202 */
[----:B------:R2:W-:Y:S01]  /*0450*/  STG.E desc[UR6][R10.64], RZ ;  /* 0x000000ff0a007986 */ /* 0x0005e2000c101906 */
[----:B------:R-:W-:Y:S05]  /*0460*/  BRA `(.L_x_7) ;  /* 0x0000000000387947 */ /* 0x000fea0003800000 */
.L_x_6:
[----:B0-----:R-:W5:Y:S01]  /*0470*/  LDG.E R23, desc[UR6][R6.64] ;  /* 0x0000000606177981 */ /* 0x001f62000c1e1900 */
[----:B--2---:R-:W-:Y:S02]  /*0480*/  IADD3 R11, PT, PT, R16, 0x1, RZ ;  /* 0x00000001100b7810 */ /* 0x004fe40007ffe0ff */
[----:B-----5:R-:W-:-:S13]  /*0490*/  ISETP.GE.AND P1, PT, R0, R23, PT ;  /* 0x000000170000720c */ /* 0x020fda0003f26270 */
[C---:B------:R-:W-:Y:S01]  /*04a0*/  @P1 IMAD.IADD R23, R11.reuse, 0x1, -R23 ;  /* 0x000000010b171824 */ /* 0x040fe200078e0a17 */
[----:B---3--:R-:W2:Y:S01]  /*04b0*/  @P1 LDG.E R26, desc[UR6][R8.64] ;  /* 0x00000006081a1981 */ /* 0x008ea2000c1e1900 */
[----:B------:R-:W-:-:S04]  /*04c0*/  IMAD.WIDE R10, R11, 0x4, R4 ;  /* 0x000000040b0a7825 */ /* 0x000fc800078e0204 */
[----:B------:R-:W-:Y:S01]  /*04d0*/  @P1 IMAD.WIDE R22, R23, 0x4, R4 ;  /* 0x0000000417161825 */ /* 0x000fe200078e0204 */
[----:B----4-:R-:W2:Y:S05]  /*04e0*/  @P1 LDG.E R17, desc[UR6][R10.64] ;  /* 0x000000060a111981 */ /* 0x010eaa000c1e1900 */
[----:B------:R-:W2:Y:S01]  /*04f0*/  @P1 LDG.E R22, desc[UR6][R22.64] ;  /* 0x0000000616161981 */ /* 0x000ea2000c1e1900 */
[----:B------:R-:W-:Y:S01]  /*0500*/  IMAD.WIDE R24, R13, 0x4, R10 ;  /* 0x000000040d187825 */ /* 0x000fe200078e020a */
[----:B--2---:R-:W-:-:S05]  /*0510*/  @P1 VIADDMNMX R17, R22, R26, R17, !PT ;  /* 0x0000001a16111246 */ /* 0x004fca0007800111 */
[----:B------:R0:W-:Y:S04]  /*0520*/  @P1 STG.E desc[UR6][R24.64], R17 ;  /* 0x0000001118001986 */ /* 0x0001e8000c101906 */
[----:B------:R-:W2:Y:S04]  /*0530*/  @!P1 LDG.E R19, desc[UR6][R10.64] ;  /* 0x000000060a139981 */ /* 0x000ea8000c1e1900 */
[----:B--2---:R0:W-:Y:S02]  /*0540*/  @!P1 STG.E desc[UR6][R24.64], R19 ;  /* 0x0000001318009986 */ /* 0x0041e4000c101906 */
.L_x_7:
[----:B------:R-:W-:Y:S05]  /*0550*/  BSYNC.RECONVERGENT B0 ;  /* 0x0000000000007941 */ /* 0x000fea0003800200 */
.L_x_5:
[----:B------:R-:W-:Y:S01]  /*0560*/  UIADD3 UR5, UPT, UPT, UR5, 0x2, URZ ;  /* 0x0000000205057890 */ /* 0x000fe2000fffe0ff */
[----:B------:R-:W-:Y:S01]  /*0570*/  IADD3 R6, P2, PT, R6, 0x8, RZ ;  /* 0x0000000806067810 */ /* 0x000fe20007f5e0ff */
[C---:B------:R-:W-:Y:S01]  /*0580*/  IMAD.IADD R20, R15.reuse, 0x1, R20 ;  /* 0x000000010f147824 */ /* 0x040fe200078e0214 */
[----:B------:R-:W-:Y:S01]  /*0590*/  IADD3 R8, P1, PT, R8, 0x8, RZ ;  /* 0x0000000808087810 */ /* 0x000fe20007f3e0ff */
[----:B------:R-:W-:Y:S01]  /*05a0*/  UISETP.NE.AND UP0, UPT, UR5, URZ, UPT ;  /* 0x000000ff0500728c */ /* 0x000fe2000bf05270 */
[C---:B------:R-:W-:Y:S01]  /*05b0*/  IADD3 R14, PT, PT, R15.reuse, R14, RZ ;  /* 0x0000000e0f0e7210 */ /* 0x040fe20007ffe0ff */
[----:B0-----:R-:W-:Y:S01]  /*05c0*/  IMAD.X R7, RZ, RZ, R7, P2 ;  /* 0x000000ffff077224 */ /* 0x001fe200010e0607 */
[----:B---3--:R-:W-:Y:S01]  /*05d0*/  IADD3.X R9, PT, PT, RZ, R9, RZ, P1, !PT ;  /* 0x00000009ff097210 */ /* 0x008fe20000ffe4ff */
[C---:B------:R-:W-:Y:S01]  /*05e0*/  IMAD.IADD R18, R15.reuse, 0x1, R18 ;  /* 0x000000010f127824 */ /* 0x040fe200078e0212 */
[----:B------:R-:W-:Y:S01]  /*05f0*/  IADD3 R16, PT, PT, R15, R16, RZ ;  /* 0x000000100f107210 */ /* 0x000fe20007ffe0ff */
[----:B------:R-:W-:-:S03]  /*0600*/  UIADD3 UR4, UPT, UPT, UR4, 0x2, URZ ;  /* 0x0000000204047890 */ /* 0x000fc6000fffe0ff */
[----:B------:R-:W-:Y:S09]  /*0610*/  BRA.U UP0, `(.L_x_8) ;  /* 0xfffffffd00087547 */ /* 0x000ff2000b83ffff */
.L_x_0:
[----:B------:R-:W0:Y:S02]  /*0620*/  LDC R4, c[0x0][0x39c] ;  /* 0x0000e700ff047b82 */ /* 0x000e240000000800 */
[----:B0-----:R-:W-:-:S04]  /*0630*/  LOP3.LUT R4, R4, 0x1, RZ, 0xc0, !PT ;  /* 0x0000000104047812 */ /* 0x001fc800078ec0ff */
[----:B------:R-:W-:-:S13]  /*0640*/  ISETP.NE.U32.AND P1, PT, R4, 0x1, PT ;  /* 0x000000010400780c */ /* 0x000fda0003f25070 */
[----:B------:R-:W-:Y:S05]  /*0650*/  @!P1 EXIT ;  /* 0x000000000000994d */ /* 0x000fea0003800000 */
[----:B------:R-:W-:-:S13]  /*0660*/  ISETP.NE.AND P1, PT, R12, RZ, PT ;  /* 0x000000ff0c00720c */ /* 0x000fda0003f25270 */
[----:B------:R-:W-:Y:S05]  /*0670*/  @!P1 BRA `(.L_x_9) ;  /* 0x0000000000909947 */ /* 0x000fea0003800000 */
[----:B------:R-:W-:Y:S01]  /*0680*/  IMAD R5, R13, R12, RZ ;  /* 0x0000000c0d057224 */ /* 0x000fe200078e02ff */
[----:B------:R-:W-:Y:S06]  /*0690*/  @P0 BRA `(.L_x_10) ;  /* 0x0000000000140947 */ /* 0x000fec0003800000 */
[----:B------:R-:W-:-:S13]  /*06a0*/  ISETP.NE.AND P0, PT, R0, RZ, PT ;  /* 0x000000ff0000720c */ /* 0x000fda0003f05270 */
[----:B------:R-:W-:Y:S05]  /*06b0*/  @P0 EXIT ;  /* 0x000000000000094d */ /* 0x000fea0003800000 */
[----:B-1----:R-:W-:-:S05]  /*06c0*/  IMAD.WIDE R2, R5, 0x4, R2 ;  /* 0x0000000405027825 */ /* 0x002fca00078e0202 */
[----:B------:R-:W-:Y:S01]  /*06d0*/  STG.E desc[UR6][R2.64], RZ ;  /* 0x000000ff02007986 */ /* 0x000fe2000c101906 */
[----:B------:R-:W-:Y:S05]  /*06e0*/  EXIT ;  /* 0x000000000000794d */ /* 0x000fea0003800000 */
.L_x_10:
[----:B-1----:R-:W0:Y:S01]  /*06f0*/  LDC.64 R2, c[0x0][0x390] ;  /* 0x0000e400ff027b82 */ /* 0x002e220000000a00 */
[----:B------:R-:W1:Y:S01]  /*0700*/  LDCU UR4, c[0x0][0x398] ;  /* 0x00007300ff0477ac */ /* 0x000e620008000800 */
[----:B0-----:R-:W-:-:S06]  /*0710*/  IMAD.WIDE R2, R12, 0x4, R2 ;  /* 0x000000040c027825 */ /* 0x001fcc00078e0202 */
[----:B------:R-:W3:Y:S01]  /*0720*/  LDG.E R2, desc[UR6][R2.64+-0x4] ;  /* 0xfffffc0602027981 */ /* 0x000ee2000c1e1900 */
[C---:B------:R-:W-:Y:S02]  /*0730*/  IADD3 R9, PT, PT, R0.reuse, R5, RZ ;  /* 0x0000000500097210 */ /* 0x040fe40007ffe0ff */
[----:B---3--:R-:W-:Y:S02]  /*0740*/  ISETP.GE.AND P0, PT, R0, R2, PT ;  /* 0x000000020000720c */ /* 0x008fe40003f06270 */
[----:B-1----:R-:W-:-:S11]  /*0750*/  LOP3.LUT R0, RZ, UR4, RZ, 0x33, !PT ;  /* 0x00000004ff007c12 */ /* 0x002fd6000f8e33ff */
[----:B------:R-:W-:Y:S05]  /*0760*/  @!P0 BRA `(.L_x_11) ;  /* 0x0000000000388947 */ /* 0x000fea0003800000 */
[----:B------:R-:W0:Y:S01]  /*0770*/  LDC.64 R6, c[0x0][0x380] ;  /* 0x0000e000ff067b82 */ /* 0x000e220000000a00 */
[----:B------:R-:W-:-:S05]  /*0780*/  IMAD.IADD R3, R9, 0x1, R0 ;  /* 0x0000000109037824 */ /* 0x000fca00078e0200 */
[----:B------:R-:W-:Y:S02]  /*0790*/  IADD3 R9, PT, PT, -R2, R3, RZ ;  /* 0x0000000302097210 */ /* 0x000fe40007ffe1ff */
[----:B------:R-:W1:Y:S01]  /*07a0*/  LDC.64 R4, c[0x0][0x388] ;  /* 0x0000e200ff047b82 */ /* 0x000e620000000a00 */
[----:B0-----:R-:W-:-:S04]  /*07b0*/  IMAD.WIDE R2, R3, 0x4, R6 ;  /* 0x0000000403027825 */ /* 0x001fc800078e0206 */
[----:B------:R-:W-:Y:S01]  /*07c0*/  IMAD.WIDE R6, R9, 0x4, R6 ;  /* 0x0000000409067825 */ /* 0x000fe200078e0206 */
[----:B------:R-:W2:Y:S03]  /*07d0*/  LDG.E R0, desc[UR6][R2.64] ;  /* 0x0000000602007981 */ /* 0x000ea6000c1e1900 */
[----:B-1----:R-:W-:Y:S02]  /*07e0*/  IMAD.WIDE R4, R12, 0x4, R4 ;  /* 0x000000040c047825 */ /* 0x002fe400078e0204 */
[----:B------:R-:W2:Y:S04]  /*07f0*/  LDG.E R6, desc[UR6][R6.64] ;  /* 0x0000000606067981 */ /* 0x000ea8000c1e1900 */
[----:B------:R-:W2:Y:S01]  /*0800*/  LDG.E R5, desc[UR6][R4.64+-0x4] ;  /* 0xfffffc0604057981 */ /* 0x000ea2000c1e1900 */
[----:B------:R-:W-:Y:S01]  /*0810*/  IMAD.WIDE R8, R13, 0x4, R2 ;  /* 0x000000040d087825 */ /* 0x000fe200078e0202 */
[----:B--2---:R-:W-:-:S05]  /*0820*/  VIADDMNMX R11, R6, R5, R0, !PT ;  /* 0x00000005060b7246 */ /* 0x004fca0007800100 */
[----:B------:R-:W-:Y:S01]  /*0830*/  STG.E desc[UR6][R8.64], R11 ;  /* 0x0000000b08007986 */ /* 0x000fe2000c101906 */
[----:B------:R-:W-:Y:S05]  /*0840*/  EXIT ;  /* 0x000000000000794d */ /* 0x000fea0003800000 */
.L_x_11:
[----:B------:R-:W0:Y:S01]  /*0850*/  LDC.64 R2, c[0x0][0x380] ;  /* 0x0000e000ff027b82 */ /* 0x000e220000000a00 */
[----:B------:R-:W-:-:S04]  /*0860*/  IMAD.IADD R9, R9, 0x1, R0 ;  /* 0x0000000109097824 */ /* 0x000fc800078e0200 */
[----:B0-----:R-:W-:-:S05]  /*0870*/  IMAD.WIDE R2, R9, 0x4, R2 ;  /* 0x0000000409027825 */ /* 0x001fca00078e0202 */
[----:B------:R-:W3:Y:S01]  /*0880*/  LDG.E R7, desc[UR6][R2.64] ;  /* 0x0000000602077981 */ /* 0x000ee2000c1e1900 */
[----:B------:R-:W-:-:S05]  /*0890*/  IMAD.WIDE R4, R13, 0x4, R2 ;  /* 0x000000040d047825 */ /* 0x000fca00078e0202 */
[----:B---3--:R-:W-:Y:S01]  /*08a0*/  STG.E desc[UR6][R4.64], R7 ;  /* 0x0000000704007986 */ /* 0x008fe2000c101906 */
[----:B------:R-:W-:Y:S05]  /*08b0*/  EXIT ;  /* 0x000000000000794d */ /* 0x000fea0003800000 */
.L_x_9:
[----:B------:R-:W-:Y:S01]  /*08c0*/  STG.E desc[UR6][R2.64], RZ ;  /* 0x000000ff02007986 */ /* 0x000fe2000c101906 */
[----:B------:R-:W-:Y:S05]  /*08d0*/  EXIT ;  /* 0x000000000000794d */ /* 0x000fea0003800000 */
.L_x_12:
[----:B------:R-:W-:-:S00]  /*08e0*/  BRA `(.L_x_12) ;  /* 0xfffffffc00fc7947 */ /* 0x000fc0000383ffff */
[----:B------:R-:W-:-:S00]  /*08f0*/  NOP ;  /* 0x0000000000007918 */ /* 0x000fc00000000000 */
        /* <DEDUP_REMOVED lines=8> */
.L_x_17:


//--------------------- .text._Z11knapsackGPUPiiS_S_i --------------------------
	.section	.text._Z11knapsackGPUPiiS_S_i,"ax",@progbits
	.align	128
        .global         _Z11knapsackGPUPiiS_S_i
        .type           _Z11knapsackGPUPiiS_S_i,@function
        .size           _Z11knapsackGPUPiiS_S_i,(.L_x_18 - _Z11knapsackGPUPiiS_S_i)
        .other          _Z11knapsackGPUPiiS_S_i,@"STO_CUDA_ENTRY STV_DEFAULT"
_Z11knapsackGPUPiiS_S_i:
.text._Z11knapsackGPUPiiS_S_i:
[----:B------:R-:W-:Y:S08]  /*0000*/  LDC R1, c[0x0][0x37c] ;  /* 0x0000df00ff017b82 */ /* 0x000ff00000000800 */
[----:B------:R-:W0:Y:S01]  /*0010*/  LDC R11, c[0x0][0x388] ;  /* 0x0000e200ff0b7b82 */ /* 0x000e220000000800 */
[----:B------:R-:W1:Y:S01]  /*0020*/  S2R R5, SR_TID.X ;  /* 0x0000000000057919 */ /* 0x000e620000002100 */
[----:B------:R-:W1:Y:S01]  /*0030*/  LDCU UR6, c[0x0][0x360] ;  /* 0x00006c00ff0677ac */ /* 0x000e620008000800 */
[----:B------:R-:W1:Y:S01]  /*0040*/  S2R R0, SR_CTAID.X ;  /* 0x0000000000007919 */ /* 0x000e620000002500 */
[----:B------:R-:W2:Y:S01]  /*0050*/  LDCU.64 UR4, c[0x0][0x358] ;  /* 0x00006b00ff0477ac */ /* 0x000ea20008000a00 */
[----:B0-----:R-:W-:Y:S01]  /*0060*/  ISETP.NE.AND P0, PT, R11, RZ, PT ;  /* 0x000000ff0b00720c */ /* 0x001fe20003f05270 */
[----:B-1----:R-:W-:-:S12]  /*0070*/  IMAD R5, R0, UR6, R5 ;  /* 0x0000000600057c24 */ /* 0x002fd8000f8e0205 */
[----:B--2---:R-:W-:Y:S05]  /*0080*/  @!P0 BRA `(.L_x_13) ;  /* 0x0000000000a48947 */ /* 0x004fea0003800000 */
[----:B------:R-:W0:Y:S02]  /*0090*/  LDC R8, c[0x0][0x3a0] ;  /* 0x0000e800ff087b82 */ /* 0x000e240000000800 */
[----:B0-----:R-:W-:Y:S01]  /*00a0*/  IADD3 R0, PT, PT, R8, 0x1, RZ ;  /* 0x0000000108007810 */ /* 0x001fe20007ffe0ff */
[----:B------:R-:W-:-:S03]  /*00b0*/  IMAD R2, R11, R8, R11 ;  /* 0x000000080b027224 */ /* 0x000fc600078e020b */
[C---:B------:R-:W-:Y:S02]  /*00c0*/  ISETP.GT.AND P0, PT, R5.reuse, R0, PT ;  /* 0x000000000500720c */ /* 0x040fe40003f04270 */
[C---:B------:R-:W-:Y:S02]  /*00d0*/  IADD3 R9, PT, PT, R5.reuse, R2, RZ ;  /* 0x0000000205097210 */ /* 0x040fe40007ffe0ff */
[----:B------:R-:W-:-:S13]  /*00e0*/  ISETP.LT.OR P0, PT, R5, 0x1, P0 ;  /* 0x000000010500780c */ /* 0x000fda0000701670 */
[----:B------:R-:W-:Y:S05]  /*00f0*/  @P0 BRA `(.L_x_14) ;  /* 0x0000000000700947 */ /* 0x000fea0003800000 */
[----:B------:R-:W0:Y:S02]  /*0100*/  LDC.64 R2, c[0x0][0x398] ;  /* 0x0000e600ff027b82 */ /* 0x000e240000000a00 */
[----:B0-----:R-:W-:-:S06]  /*0110*/  IMAD.WIDE R2, R11, 0x4, R2 ;  /* 0x000000040b027825 */ /* 0x001fcc00078e0202 */
[----:B------:R-:W2:Y:S02]  /*0120*/  LDG.E R2, desc[UR4][R2.64+-0x4] ;  /* 0xfffffc0402027981 */ /* 0x000ea4000c1e1900 */
[----:B--2---:R-:W-:-:S13]  /*0130*/  ISETP.GE.AND P0, PT, R5, R2, PT ;  /* 0x000000020500720c */ /* 0x004fda0003f06270 */
[----:B------:R-:W-:Y:S05]  /*0140*/  @!P0 BRA `(.L_x_15) ;  /* 0x00000000003c8947 */ /* 0x000fea0003800000 */
[----:B------:R-:W0:Y:S01]  /*0150*/  LDC.64 R6, c[0x0][0x380] ;  /* 0x0000e000ff067b82 */ /* 0x000e220000000a00 */
[----:B------:R-:W-:-:S04]  /*0160*/  LOP3.LUT R8, RZ, R8, RZ, 0x33, !PT ;  /* 0x00000008ff087212 */ /* 0x000fc800078e33ff */
[----:B------:R-:W-:-:S03]  /*0170*/  IADD3 R3, PT, PT, R9, R8, RZ ;  /* 0x0000000809037210 */ /* 0x000fc60007ffe0ff */
[----:B------:R-:W1:Y:S01]  /*0180*/  LDC.64 R4, c[0x0][0x390] ;  /* 0x0000e400ff047b82 */ /* 0x000e620000000a00 */
[----:B------:R-:W-:Y:S01]  /*0190*/  IADD3 R9, PT, PT, -R2, R3, RZ ;  /* 0x0000000302097210 */ /* 0x000fe20007ffe1ff */
        /* <DEDUP_REMOVED lines=10> */
.L_x_15:
[----:B------:R-:W0:Y:S01]  /*0240*/  LDC.64 R2, c[0x0][0x380] ;  /* 0x0000e000ff027b82 */ /* 0x000e220000000a00 */
[----:B------:R-:W-:-:S04]  /*0250*/  LOP3.LUT R8, RZ, R8, RZ, 0x33, !PT ;  /* 0x00000008ff087212 */ /* 0x000fc800078e33ff */
[----:B------:R-:W-:-:S05]  /*0260*/  IADD3 R9, PT, PT, R9, R8, RZ ;  /* 0x0000000809097210 */ /* 0x000fca0007ffe0ff */
[----:B0-----:R-:W-:-:S05]  /*0270*/  IMAD.WIDE R2, R9, 0x4, R2 ;  /* 0x0000000409027825 */ /* 0x001fca00078e0202 */
[----:B------:R-:W2:Y:S01]  /*0280*/  LDG.E R7, desc[UR4][R2.64] ;  /* 0x0000000402077981 */ /* 0x000ea2000c1e1900 */
[----:B------:R-:W-:-:S05]  /*0290*/  IMAD.WIDE R4, R0, 0x4, R2 ;  /* 0x0000000400047825 */ /* 0x000fca00078e0202 */
[----:B--2---:R-:W-:Y:S01]  /*02a0*/  STG.E desc[UR4][R4.64], R7 ;  /* 0x0000000704007986 */ /* 0x004fe2000c101904 */
[----:B------:R-:W-:Y:S05]  /*02b0*/  EXIT ;  /* 0x000000000000794d */ /* 0x000fea0003800000 */
.L_x_14:
[----:B------:R-:W-:-:S13]  /*02c0*/  ISETP.NE.AND P0, PT, R5, RZ, PT ;  /* 0x000000ff0500720c */ /* 0x000fda0003f05270 */
[----:B------:R-:W-:Y:S05]  /*02d0*/  @P0 EXIT ;  /* 0x000000000000094d */ /* 0x000fea0003800000 */
[----:B------:R-:W0:Y:S02]  /*02e0*/  LDC.64 R2, c[0x0][0x380] ;  /* 0x0000e000ff027b82 */ /* 0x000e240000000a00 */
[----:B0-----:R-:W-:-:S05]  /*02f0*/  IMAD.WIDE R2, R9, 0x4, R2 ;  /* 0x0000000409027825 */ /* 0x001fca00078e0202 */
[----:B------:R-:W-:Y:S01]  /*0300*/  STG.E desc[UR4][R2.64], RZ ;  /* 0x000000ff02007986 */ /* 0x000fe2000c101904 */
[----:B------:R-:W-:Y:S05]  /*0310*/  EXIT ;  /* 0x000000000000794d */ /* 0x000fea0003800000 */
.L_x_13:
[----:B------:R-:W0:Y:S02]  /*0320*/  LDC.64 R2, c[0x0][0x380] ;  /* 0x0000e000ff027b82 */ /* 0x000e240000000a00 */
[----:B0-----:R-:W-:-:S05]  /*0330*/  IMAD.WIDE R2, R5, 0x4, R2 ;  /* 0x0000000405027825 */ /* 0x001fca00078e0202 */
[----:B------:R-:W-:Y:S01]  /*0340*/  STG.E desc[UR4][R2.64], RZ ;  /* 0x000000ff02007986 */ /* 0x000fe2000c101904 */
[----:B------:R-:W-:Y:S05]  /*0350*/  EXIT ;  /* 0x000000000000794d */ /* 0x000fea0003800000 */
.L_x_16:
        /* <DEDUP_REMOVED lines=10> */
.L_x_18:


//--------------------- .nv.shared.reserved.0     --------------------------
	.section	.nv.shared.reserved.0,"aw",@nobits
	.weak		__nv_reservedSMEM_offset_0_alias
	.size		__nv_reservedSMEM_offset_0_alias, 0, 64
	.other		__nv_reservedSMEM_offset_0_alias,@"STO_CUDA_RESERVED_SHARED STV_DEFAULT"
__nv_reservedSMEM_offset_0_alias:
	.zero		0
	.zero		64


//--------------------- .nv.constant0._Z12knapsackGPU2PiS_S_ii --------------------------
	.section	.nv.constant0._Z12knapsackGPU2PiS_S_ii,"a",@progbits
	.sectionflags	@""
	.align	4
.nv.constant0._Z12knapsackGPU2PiS_S_ii:
	.zero		928


//--------------------- .nv.constant0._Z11knapsackGPUPiiS_S_i --------------------------
	.section	.nv.constant0._Z11knapsackGPUPiiS_S_i,"a",@progbits
	.sectionflags	@""
	.align	4
.nv.constant0._Z11knapsackGPUPiiS_S_i:
	.zero		932


//--------------------- SYMBOLS --------------------------

	.type		.nv.reservedSmem.offset0,@object
	.size		.nv.reservedSmem.offset0,0x4
